//
// Generated by NVIDIA NVVM Compiler
//
// Compiler Build ID: CL-36424714
// Cuda compilation tools, release 13.0, V13.0.88
// Based on NVVM 20.0.0
//

.version 9.0
.target sm_100
.address_size 64

	// .globl	_Z15transformMatrixPfii

.visible .entry _Z15transformMatrixPfii(
	.param .u64 .ptr .align 1 _Z15transformMatrixPfii_param_0,
	.param .u32 _Z15transformMatrixPfii_param_1,
	.param .u32 _Z15transformMatrixPfii_param_2
)
{
	.reg .pred 	%p<9>;
	.reg .b32 	%r<24>;
	.reg .b32 	%f<18>;
	.reg .b64 	%rd<5>;

	ld.param.u64 	%rd2, [_Z15transformMatrixPfii_param_0];
	ld.param.u32 	%r11, [_Z15transformMatrixPfii_param_1];
	ld.param.u32 	%r12, [_Z15transformMatrixPfii_param_2];
	mov.u32 	%r13, %ctaid.x;
	mov.u32 	%r14, %ntid.x;
	mov.u32 	%r15, %tid.x;
	mad.lo.s32 	%r1, %r13, %r14, %r15;
	mov.u32 	%r16, %ctaid.y;
	mov.u32 	%r17, %ntid.y;
	mov.u32 	%r18, %tid.y;
	mad.lo.s32 	%r19, %r16, %r17, %r18;
	setp.ge.s32 	%p1, %r1, %r11;
	setp.ge.s32 	%p2, %r19, %r12;
	or.pred  	%p3, %p1, %p2;
	@%p3 bra 	$L__BB0_9;
	cvta.to.global.u64 	%rd3, %rd2;
	mad.lo.s32 	%r20, %r12, %r1, %r19;
	mul.wide.s32 	%rd4, %r20, 4;
	add.s64 	%rd1, %rd3, %rd4;
	ld.global.f32 	%f1, [%rd1];
	setp.lt.s32 	%p4, %r1, 1;
	@%p4 bra 	$L__BB0_9;
	and.b32  	%r3, %r1, 3;
	setp.lt.u32 	%p5, %r1, 4;
	mov.f32 	%f17, %f1;
	@%p5 bra 	$L__BB0_5;
	and.b32  	%r21, %r1, 2147483644;
	neg.s32 	%r22, %r21;
	mov.f32 	%f17, %f1;
$L__BB0_4:
	mul.f32 	%f10, %f1, %f17;
	mul.f32 	%f11, %f1, %f10;
	mul.f32 	%f12, %f1, %f11;
	mul.f32 	%f17, %f1, %f12;
	add.s32 	%r22, %r22, 4;
	setp.ne.s32 	%p6, %r22, 0;
	@%p6 bra 	$L__BB0_4;
$L__BB0_5:
	setp.eq.s32 	%p7, %r3, 0;
	@%p7 bra 	$L__BB0_8;
	neg.s32 	%r23, %r3;
$L__BB0_7:
	.pragma "nounroll";
	mul.f32 	%f17, %f1, %f17;
	add.s32 	%r23, %r23, 1;
	setp.ne.s32 	%p8, %r23, 0;
	@%p8 bra 	$L__BB0_7;
$L__BB0_8:
	st.global.f32 	[%rd1], %f17;
$L__BB0_9:
	ret;

}


// ===== COMPILED SASS (sm_100) =====

	.target	sm_100

	.elftype	@"ET_EXEC"


//--------------------- .note.nv.tkinfo           --------------------------
	.section	.note.nv.tkinfo,"",@"SHT_NOTE"
	.sectionflags	@"SHF_NOTE_NV_TKINFO"
	.tkinfo
        /*0018*/ 	.word	0x00000002
        /*0030*/ 	.string	""
        /*0030*/ 	.string	"ptxas"
        /*0030*/ 	.string	"Cuda compilation tools, release 13.0, V13.0.88"
        /*0030*/ 	.string	"Build cuda_13.0.r13.0/compiler.36424714_0"
        /*0030*/ 	.string	"-arch sm_100 -m 64 "



//--------------------- .note.nv.cuinfo           --------------------------
	.section	.note.nv.cuinfo,"",@"SHT_NOTE"
	.sectionflags	@"SHF_NOTE_NV_CUINFO"
        /*0018*/ 	.short	0x0002
        /*001a*/ 	.short	0x0064
        /*001c*/ 	.short	0x0082
	.zero		2


//--------------------- .nv.info                  --------------------------
	.section	.nv.info,"",@"SHT_CUDA_INFO"
	.align	4


	//----- nvinfo : EIATTR_REGCOUNT
	.align		4
        /*0000*/ 	.byte	0x04, 0x2f
        /*0002*/ 	.short	(.L_1 - .L_0)
	.align		4
.L_0:
        /*0004*/ 	.word	index@(_Z15transformMatrixPfii)
        /*0008*/ 	.word	0x0000000a


	//----- nvinfo : EIATTR_FRAME_SIZE
	.align		4
.L_1:
        /*000c*/ 	.byte	0x04, 0x11
        /*000e*/ 	.short	(.L_3 - .L_2)
	.align		4
.L_2:
        /*0010*/ 	.word	index@(_Z15transformMatrixPfii)
        /*0014*/ 	.word	0x00000000


	//----- nvinfo : EIATTR_MIN_STACK_SIZE
	.align		4
.L_3:
        /*0018*/ 	.byte	0x04, 0x12
        /*001a*/ 	.short	(.L_5 - .L_4)
	.align		4
.L_4:
        /*001c*/ 	.word	index@(_Z15transformMatrixPfii)
        /*0020*/ 	.word	0x00000000
.L_5:


//--------------------- .nv.compat                --------------------------
	.section	.nv.compat,"",@"SHT_CUDA_COMPAT_INFO"
	.align	4
        /*0000*/ 	.byte	0x02, 0x09, 0x00, 0x00, 0x02, 0x02, 0x01, 0x00, 0x02, 0x05, 0x05, 0x00, 0x03, 0x07, 0x01, 0x01
        /*0010*/ 	.byte	0x02, 0x03, 0x00, 0x00, 0x02, 0x06, 0x01, 0x00, 0x04, 0x0b, 0x08, 0x00, 0x09, 0x00, 0x00, 0x00
        /*0020*/ 	.byte	0x00, 0x00, 0x00, 0x00


//--------------------- .nv.info._Z15transformMatrixPfii --------------------------
	.section	.nv.info._Z15transformMatrixPfii,"",@"SHT_CUDA_INFO"
	.sectionflags	@""
	.align	4


	//----- nvinfo : EIATTR_CUDA_API_VERSION
	.align		4
        /*0000*/ 	.byte	0x04, 0x37
        /*0002*/ 	.short	(.L_7 - .L_6)
.L_6:
        /*0004*/ 	.word	0x00000082


	//----- nvinfo : EIATTR_KPARAM_INFO
	.align		4
.L_7:
        /*0008*/ 	.byte	0x04, 0x17
        /*000a*/ 	.short	(.L_9 - .L_8)
.L_8:
        /*000c*/ 	.word	0x00000000
        /*0010*/ 	.short	0x0002
        /*0012*/ 	.short	0x000c
        /*0014*/ 	.byte	0x00, 0xf0, 0x11, 0x00


	//----- nvinfo : EIATTR_KPARAM_INFO
	.align		4
.L_9:
        /*0018*/ 	.byte	0x04, 0x17
        /*001a*/ 	.short	(.L_11 - .L_10)
.L_10:
        /*001c*/ 	.word	0x00000000
        /*0020*/ 	.short	0x0001
        /*0022*/ 	.short	0x0008
        /*0024*/ 	.byte	0x00, 0xf0, 0x11, 0x00


	//----- nvinfo : EIATTR_KPARAM_INFO
	.align		4
.L_11:
        /*0028*/ 	.byte	0x04, 0x17
        /*002a*/ 	.short	(.L_13 - .L_12)
.L_12:
        /*002c*/ 	.word	0x00000000
        /*0030*/ 	.short	0x0000
        /*0032*/ 	.short	0x0000
        /*0034*/ 	.byte	0x00, 0xf5, 0x21, 0x00


	//----- nvinfo : EIATTR_SPARSE_MMA_MASK
	.align		4
.L_13:
        /*0038*/ 	.byte	0x03, 0x50
        /*003a*/ 	.short	0x0000


	//----- nvinfo : EIATTR_MAXREG_COUNT
	.align		4
        /*003c*/ 	.byte	0x03, 0x1b
        /*003e*/ 	.short	0x00ff


	//----- nvinfo : EIATTR_MERCURY_ISA_VERSION
	.align		4
        /*0040*/ 	.byte	0x03, 0x5f
        /*0042*/ 	.short	0x0101


	//----- nvinfo : EIATTR_VRC_CTA_INIT_COUNT
	.align		4
        /*0044*/ 	.byte	0x02, 0x4a
	.zero		1
	.zero		1


	//----- nvinfo : EIATTR_EXIT_INSTR_OFFSETS
	.align		4
        /*0048*/ 	.byte	0x04, 0x1c
        /*004a*/ 	.short	(.L_15 - .L_14)


	//   ....[0]....
.L_14:
        /*004c*/ 	.word	0x000000c0


	//   ....[1]....
        /*0050*/ 	.word	0x00000100


	//   ....[2]....
        /*0054*/ 	.word	0x000005b0


	//----- nvinfo : EIATTR_CRS_STACK_SIZE
	.align		4
.L_15:
        /*0058*/ 	.byte	0x04, 0x1e
        /*005a*/ 	.short	(.L_17 - .L_16)
.L_16:
        /*005c*/ 	.word	0x00000000


	//----- nvinfo : EIATTR_CBANK_PARAM_SIZE
	.align		4
.L_17:
        /*0060*/ 	.byte	0x03, 0x19
        /*0062*/ 	.short	0x0010


	//----- nvinfo : EIATTR_PARAM_CBANK
	.align		4
        /*0064*/ 	.byte	0x04, 0x0a
        /*0066*/ 	.short	(.L_19 - .L_18)
	.align		4
.L_18:
        /*0068*/ 	.word	index@(.nv.constant0._Z15transformMatrixPfii)
        /*006c*/ 	.short	0x0380
        /*006e*/ 	.short	0x0010


	//----- nvinfo : EIATTR_SW_WAR
	.align		4
.L_19:
        /*0070*/ 	.byte	0x04, 0x36
        /*0072*/ 	.short	(.L_21 - .L_20)
.L_20:
        /*0074*/ 	.word	0x00000008
.L_21:


//--------------------- .nv.callgraph             --------------------------
	.section	.nv.callgraph,"",@"SHT_CUDA_CALLGRAPH"
	.align	4
	.sectionentsize	8
	.align		4
        /*0000*/ 	.word	0x00000000
	.align		4
        /*0004*/ 	.word	0xffffffff
	.align		4
        /*0008*/ 	.word	0x00000000
	.align		4
        /*000c*/ 	.word	0xfffffffe
	.align		4
        /*0010*/ 	.word	0x00000000
	.align		4
        /*0014*/ 	.word	0xfffffffd
	.align		4
        /*0018*/ 	.word	0x00000000
	.align		4
        /*001c*/ 	.word	0xfffffffc


//--------------------- .text._Z15transformMatrixPfii --------------------------
	.section	.text._Z15transformMatrixPfii,"ax",@progbits
	.align	128
        .global         _Z15transformMatrixPfii
        .type           _Z15transformMatrixPfii,@function
        .size           _Z15transformMatrixPfii,(.L_x_12 - _Z15transformMatrixPfii)
        .other          _Z15transformMatrixPfii,@"STO_CUDA_ENTRY STV_DEFAULT"
_Z15transformMatrixPfii:
.text._Z15transformMatrixPfii:
[----:B------:R-:W-:Y:S01]  /*0000*/  LDC R1, c[0x0][0x37c] ;  /* 0x0000df00ff017b82 */ /* 0x000fe20000000800 */
[----:B------:R-:W0:Y:S07]  /*0010*/  S2R R3, SR_TID.Y ;  /* 0x0000000000037919 */ /* 0x000e2e0000002200 */
[----:B------:R-:W1:Y:S01]  /*0020*/  LDC R5, c[0x0][0x360] ;  /* 0x0000d800ff057b82 */ /* 0x000e620000000800 */
[----:B------:R-:W2:Y:S01]  /*0030*/  LDCU.64 UR6, c[0x0][0x388] ;  /* 0x00007100ff0677ac */ /* 0x000ea20008000a00 */
[----:B------:R-:W1:Y:S06]  /*0040*/  S2R R2, SR_TID.X ;  /* 0x0000000000027919 */ /* 0x000e6c0000002100 */
[----:B------:R-:W0:Y:S08]  /*0050*/  S2UR UR5, SR_CTAID.Y ;  /* 0x00000000000579c3 */ /* 0x000e300000002600 */
[----:B------:R-:W0:Y:S08]  /*0060*/  LDC R0, c[0x0][0x364] ;  /* 0x0000d900ff007b82 */ /* 0x000e300000000800 */
[----:B------:R-:W1:Y:S01]  /*0070*/  S2UR UR4, SR_CTAID.X ;  /* 0x00000000000479c3 */ /* 0x000e620000002500 */
[----:B0-----:R-:W-:-:S05]  /*0080*/  IMAD R0, R0, UR5, R3 ;  /* 0x0000000500007c24 */ /* 0x001fca000f8e0203 */
[----:B--2---:R-:W-:Y:S01]  /*0090*/  ISETP.GE.AND P0, PT, R0, UR7, PT ;  /* 0x0000000700007c0c */ /* 0x004fe2000bf06270 */
[----:B-1----:R-:W-:-:S05]  /*00a0*/  IMAD R5, R5, UR4, R2 ;  /* 0x0000000405057c24 */ /* 0x002fca000f8e0202 */
[----:B------:R-:W-:-:S13]  /*00b0*/  ISETP.GE.OR P0, PT, R5, UR6, P0 ;  /* 0x0000000605007c0c */ /* 0x000fda0008706670 */
[----:B------:R-:W-:Y:S05]  /*00c0*/  @P0 EXIT ;  /* 0x000000000000094d */ /* 0x000fea0003800000 */
[----:B------:R-:W0:Y:S01]  /*00d0*/  LDC.64 R2, c[0x0][0x380] ;  /* 0x0000e000ff027b82 */ /* 0x000e220000000a00 */
[C---:B------:R-:W-:Y:S01]  /*00e0*/  ISETP.GE.AND P0, PT, R5.reuse, 0x1, PT ;  /* 0x000000010500780c */ /* 0x040fe20003f06270 */
[----:B------:R-:W-:-:S12]  /*00f0*/  IMAD R7, R5, UR7, R0 ;  /* 0x0000000705077c24 */ /* 0x000fd8000f8e0200 */
[----:B------:R-:W-:Y:S05]  /*0100*/  @!P0 EXIT ;  /* 0x000000000000894d */ /* 0x000fea0003800000 */
[----:B------:R-:W1:Y:S01]  /*0110*/  LDCU.64 UR4, c[0x0][0x358] ;  /* 0x00006b00ff0477ac */ /* 0x000e620008000a00 */
[----:B0-----:R-:W-:-:S05]  /*0120*/  IMAD.WIDE R2, R7, 0x4, R2 ;  /* 0x0000000407027825 */ /* 0x001fca00078e0202 */
[----:B-1----:R-:W2:Y:S01]  /*0130*/  LDG.E R0, desc[UR4][R2.64] ;  /* 0x0000000402007981 */ /* 0x002ea2000c1e1900 */
[C---:B------:R-:W-:Y:S01]  /*0140*/  ISETP.GE.U32.AND P0, PT, R5.reuse, 0x4, PT ;  /* 0x000000040500780c */ /* 0x040fe20003f06070 */
[----:B------:R-:W-:Y:S01]  /*0150*/  BSSY.RECONVERGENT B0, `(.L_x_0) ;  /* 0x000003b000007945 */ /* 0x000fe20003800200 */
[----:B------:R-:W-:Y:S02]  /*0160*/  LOP3.LUT R4, R5, 0x3, RZ, 0xc0, !PT ;  /* 0x0000000305047812 */ /* 0x000fe400078ec0ff */
[----:B--2---:R-:W-:-:S09]  /*0170*/  MOV R7, R0 ;  /* 0x0000000000077202 */ /* 0x004fd20000000f00 */
[----:B------:R-:W-:Y:S05]  /*0180*/  @!P0 BRA `(.L_x_1) ;  /* 0x0000000000dc8947 */ /* 0x000fea0003800000 */
[----:B------:R-:W-:Y:S02]  /*0190*/  LOP3.LUT R5, R5, 0x7ffffffc, RZ, 0xc0, !PT ;  /* 0x7ffffffc05057812 */ /* 0x000fe400078ec0ff */
[----:B------:R-:W-:Y:S02]  /*01a0*/  MOV R7, R0 ;  /* 0x0000000000077202 */ /* 0x000fe40000000f00 */
[----:B------:R-:W-:-:S04]  /*01b0*/  IADD3 R5, PT, PT, -R5, RZ, RZ ;  /* 0x000000ff05057210 */ /* 0x000fc80007ffe1ff */
[----:B------:R-:W-:-:S13]  /*01c0*/  ISETP.GE.AND P0, PT, R5, RZ, PT ;  /* 0x000000ff0500720c */ /* 0x000fda0003f06270 */
[----:B------:R-:W-:Y:S05]  /*01d0*/  @P0 BRA `(.L_x_2) ;  /* 0x0000000000ac0947 */ /* 0x000fea0003800000 */
[----:B------:R-:W-:Y:S01]  /*01e0*/  IADD3 R6, PT, PT, -R5, RZ, RZ ;  /* 0x000000ff05067210 */ /* 0x000fe20007ffe1ff */
[----:B------:R-:W-:Y:S01]  /*01f0*/  BSSY.RECONVERGENT B1, `(.L_x_3) ;  /* 0x0000018000017945 */ /* 0x000fe20003800200 */
[----:B------:R-:W-:Y:S02]  /*0200*/  PLOP3.LUT P0, PT, PT, PT, PT, 0x80, 0x8 ;  /* 0x000000000008781c */ /* 0x000fe40003f0f070 */
[----:B------:R-:W-:-:S13]  /*0210*/  ISETP.GT.AND P1, PT, R6, 0xc, PT ;  /* 0x0000000c0600780c */ /* 0x000fda0003f24270 */
[----:B------:R-:W-:Y:S05]  /*0220*/  @!P1 BRA `(.L_x_4) ;  /* 0x0000000000509947 */ /* 0x000fea0003800000 */
[----:B------:R-:W-:-:S13]  /*0230*/  PLOP3.LUT P0, PT, PT, PT, PT, 0x8, 0x80 ;  /* 0x000000000080781c */ /* 0x000fda0003f0e170 */
.L_x_5:
[----:B------:R-:W-:Y:S01]  /*0240*/  FMUL R7, R0, R7 ;  /* 0x0000000700077220 */ /* 0x000fe20000400000 */
[----:B------:R-:W-:-:S03]  /*0250*/  IADD3 R5, PT, PT, R5, 0x10, RZ ;  /* 0x0000001005057810 */ /* 0x000fc60007ffe0ff */
[----:B------:R-:W-:Y:S01]  /*0260*/  FMUL R7, R0, R7 ;  /* 0x0000000700077220 */ /* 0x000fe20000400000 */
[----:B------:R-:W-:-:S03]  /*0270*/  ISETP.GE.AND P1, PT, R5, -0xc, PT ;  /* 0xfffffff40500780c */ /* 0x000fc60003f26270 */
[----:B------:R-:W-:-:S04]  /*0280*/  FMUL R7, R0, R7 ;  /* 0x0000000700077220 */ /* 0x000fc80000400000 */
        /* <DEDUP_REMOVED lines=12> */
[----:B------:R-:W-:Y:S01]  /*0350*/  FMUL R7, R0, R7 ;  /* 0x0000000700077220 */ /* 0x000fe20000400000 */
[----:B------:R-:W-:Y:S06]  /*0360*/  @!P1 BRA `(.L_x_5) ;  /* 0xfffffffc00b49947 */ /* 0x000fec000383ffff */
.L_x_4:
[----:B------:R-:W-:Y:S05]  /*0370*/  BSYNC.RECONVERGENT B1 ;  /* 0x0000000000017941 */ /* 0x000fea0003800200 */
.L_x_3:
[----:B------:R-:W-:Y:S01]  /*0380*/  IADD3 R6, PT, PT, -R5, RZ, RZ ;  /* 0x000000ff05067210 */ /* 0x000fe20007ffe1ff */
[----:B------:R-:W-:Y:S03]  /*0390*/  BSSY.RECONVERGENT B1, `(.L_x_6) ;  /* 0x000000d000017945 */ /* 0x000fe60003800200 */
[----:B------:R-:W-:-:S13]  /*03a0*/  ISETP.GT.AND P1, PT, R6, 0x4, PT ;  /* 0x000000040600780c */ /* 0x000fda0003f24270 */
[----:B------:R-:W-:Y:S05]  /*03b0*/  @!P1 BRA `(.L_x_7) ;  /* 0x0000000000289947 */ /* 0x000fea0003800000 */
[C---:B------:R-:W-:Y:S01]  /*03c0*/  FMUL R7, R0.reuse, R7 ;  /* 0x0000000700077220 */ /* 0x040fe20000400000 */
[----:B------:R-:W-:Y:S02]  /*03d0*/  PLOP3.LUT P0, PT, PT, PT, PT, 0x8, 0x80 ;  /* 0x000000000080781c */ /* 0x000fe40003f0e170 */
[----:B------:R-:W-:Y:S01]  /*03e0*/  IADD3 R5, PT, PT, R5, 0x8, RZ ;  /* 0x0000000805057810 */ /* 0x000fe20007ffe0ff */
[----:B------:R-:W-:-:S04]  /*03f0*/  FMUL R7, R0, R7 ;  /* 0x0000000700077220 */ /* 0x000fc80000400000 */
[----:B------:R-:W-:-:S04]  /*0400*/  FMUL R7, R0, R7 ;  /* 0x0000000700077220 */ /* 0x000fc80000400000 */
[----:B------:R-:W-:-:S04]  /*0410*/  FMUL R7, R0, R7 ;  /* 0x0000000700077220 */ /* 0x000fc80000400000 */
[----:B------:R-:W-:-:S04]  /*0420*/  FMUL R7, R0, R7 ;  /* 0x0000000700077220 */ /* 0x000fc80000400000 */
[----:B------:R-:W-:-:S04]  /*0430*/  FMUL R7, R0, R7 ;  /* 0x0000000700077220 */ /* 0x000fc80000400000 */
[----:B------:R-:W-:-:S04]  /*0440*/  FMUL R7, R0, R7 ;  /* 0x0000000700077220 */ /* 0x000fc80000400000 */
[----:B------:R-:W-:-:S07]  /*0450*/  FMUL R7, R0, R7 ;  /* 0x0000000700077220 */ /* 0x000fce0000400000 */
.L_x_7:
[----:B------:R-:W-:Y:S05]  /*0460*/  BSYNC.RECONVERGENT B1 ;  /* 0x0000000000017941 */ /* 0x000fea0003800200 */
.L_x_6:
[----:B------:R-:W-:-:S13]  /*0470*/  ISETP.NE.OR P0, PT, R5, RZ, P0 ;  /* 0x000000ff0500720c */ /* 0x000fda0000705670 */
[----:B------:R-:W-:Y:S05]  /*0480*/  @!P0 BRA `(.L_x_1) ;  /* 0x00000000001c8947 */ /* 0x000fea0003800000 */
.L_x_2:
[----:B------:R-:W-:Y:S01]  /*0490*/  IADD3 R5, PT, PT, R5, 0x4, RZ ;  /* 0x0000000405057810 */ /* 0x000fe20007ffe0ff */
[----:B------:R-:W-:-:S03]  /*04a0*/  FMUL R7, R0, R7 ;  /* 0x0000000700077220 */ /* 0x000fc60000400000 */
[----:B------:R-:W-:Y:S01]  /*04b0*/  ISETP.NE.AND P0, PT, R5, RZ, PT ;  /* 0x000000ff0500720c */ /* 0x000fe20003f05270 */
[----:B------:R-:W-:-:S04]  /*04c0*/  FMUL R7, R0, R7 ;  /* 0x0000000700077220 */ /* 0x000fc80000400000 */
[----:B------:R-:W-:-:S04]  /*04d0*/  FMUL R7, R0, R7 ;  /* 0x0000000700077220 */ /* 0x000fc80000400000 */
[----:B------:R-:W-:-:S04]  /*04e0*/  FMUL R7, R0, R7 ;  /* 0x0000000700077220 */ /* 0x000fc80000400000 */
[----:B------:R-:W-:Y:S05]  /*04f0*/  @P0 BRA `(.L_x_2) ;  /* 0xfffffffc00e40947 */ /* 0x000fea000383ffff */
.L_x_1:
[----:B------:R-:W-:Y:S05]  /*0500*/  BSYNC.RECONVERGENT B0 ;  /* 0x0000000000007941 */ /* 0x000fea0003800200 */
.L_x_0:
[----:B------:R-:W-:Y:S01]  /*0510*/  ISETP.NE.AND P0, PT, R4, RZ, PT ;  /* 0x000000ff0400720c */ /* 0x000fe20003f05270 */
[----:B------:R-:W-:-:S12]  /*0520*/  BSSY.RECONVERGENT B0, `(.L_x_8) ;  /* 0x0000007000007945 */ /* 0x000fd80003800200 */
[----:B------:R-:W-:Y:S05]  /*0530*/  @!P0 BRA `(.L_x_9) ;  /* 0x0000000000148947 */ /* 0x000fea0003800000 */
[----:B------:R-:W-:-:S07]  /*0540*/  IADD3 R4, PT, PT, -R4, RZ, RZ ;  /* 0x000000ff04047210 */ /* 0x000fce0007ffe1ff */
.L_x_10:
[----:B------:R-:W-:Y:S01]  /*0550*/  IADD3 R4, PT, PT, R4, 0x1, RZ ;  /* 0x0000000104047810 */ /* 0x000fe20007ffe0ff */
[----:B------:R-:W-:-:S03]  /*0560*/  FMUL R7, R0, R7 ;  /* 0x0000000700077220 */ /* 0x000fc60000400000 */
[----:B------:R-:W-:-:S13]  /*0570*/  ISETP.NE.AND P0, PT, R4, RZ, PT ;  /* 0x000000ff0400720c */ /* 0x000fda0003f05270 */
[----:B------:R-:W-:Y:S05]  /*0580*/  @P0 BRA `(.L_x_10) ;  /* 0xfffffffc00f00947 */ /* 0x000fea000383ffff */
.L_x_9:
[----:B------:R-:W-:Y:S05]  /*0590*/  BSYNC.RECONVERGENT B0 ;  /* 0x0000000000007941 */ /* 0x000fea0003800200 */
.L_x_8:
[----:B------:R-:W-:Y:S01]  /*05a0*/  STG.E desc[UR4][R2.64], R7 ;  /* 0x0000000702007986 */ /* 0x000fe2000c101904 */
[----:B------:R-:W-:Y:S05]  /*05b0*/  EXIT ;  /* 0x000000000000794d */ /* 0x000fea0003800000 */
.L_x_11:
[----:B------:R-:W-:-:S00]  /*05c0*/  BRA `(.L_x_11) ;  /* 0xfffffffc00fc7947 */ /* 0x000fc0000383ffff */
[----:B------:R-:W-:-:S00]  /*05d0*/  NOP ;  /* 0x0000000000007918 */ /* 0x000fc00000000000 */
        /* <DEDUP_REMOVED lines=10> */
.L_x_12:


//--------------------- .nv.shared.reserved.0     --------------------------
	.section	.nv.shared.reserved.0,"aw",@nobits
	.weak		__nv_reservedSMEM_offset_0_alias
	.size		__nv_reservedSMEM_offset_0_alias, 0, 64
	.other		__nv_reservedSMEM_offset_0_alias,@"STO_CUDA_RESERVED_SHARED STV_DEFAULT"
__nv_reservedSMEM_offset_0_alias:
	.zero		0
	.zero		64


//--------------------- .nv.constant0._Z15transformMatrixPfii --------------------------
	.section	.nv.constant0._Z15transformMatrixPfii,"a",@progbits
	.sectionflags	@""
	.align	4
.nv.constant0._Z15transformMatrixPfii:
	.zero		912


//--------------------- SYMBOLS --------------------------

	.type		.nv.reservedSmem.offset0,@object
	.size		.nv.reservedSmem.offset0,0x4
